//
// Generated by NVIDIA NVVM Compiler
//
// Compiler Build ID: CL-36424714
// Cuda compilation tools, release 13.0, V13.0.88
// Based on NVVM 20.0.0
//

.version 9.0
.target sm_100
.address_size 64

	// .globl	_Z13oddEvenKernelPiiii

.visible .entry _Z13oddEvenKernelPiiii(
	.param .u64 .ptr .align 1 _Z13oddEvenKernelPiiii_param_0,
	.param .u32 _Z13oddEvenKernelPiiii_param_1,
	.param .u32 _Z13oddEvenKernelPiiii_param_2,
	.param .u32 _Z13oddEvenKernelPiiii_param_3
)
{
	.reg .pred 	%p<5>;
	.reg .b32 	%r<19>;
	.reg .b64 	%rd<5>;

	ld.param.u64 	%rd3, [_Z13oddEvenKernelPiiii_param_0];
	ld.param.u32 	%r8, [_Z13oddEvenKernelPiiii_param_1];
	ld.param.u32 	%r9, [_Z13oddEvenKernelPiiii_param_2];
	ld.param.u32 	%r10, [_Z13oddEvenKernelPiiii_param_3];
	mov.u32 	%r11, %tid.x;
	mov.u32 	%r12, %ctaid.x;
	mov.u32 	%r13, %ntid.x;
	mad.lo.s32 	%r14, %r12, %r13, %r11;
	mul.lo.s32 	%r15, %r14, %r9;
	shl.b32 	%r16, %r15, 1;
	add.s32 	%r1, %r16, %r10;
	setp.lt.s32 	%p1, %r9, 1;
	@%p1 bra 	$L__BB0_6;
	shl.b32 	%r2, %r9, 1;
	cvta.to.global.u64 	%rd1, %rd3;
	mov.b32 	%r18, 0;
$L__BB0_2:
	add.s32 	%r4, %r1, %r18;
	setp.ge.s32 	%p2, %r4, %r8;
	@%p2 bra 	$L__BB0_6;
	mul.wide.s32 	%rd4, %r4, 4;
	add.s64 	%rd2, %rd1, %rd4;
	ld.global.u32 	%r5, [%rd2];
	ld.global.u32 	%r6, [%rd2+4];
	setp.le.s32 	%p3, %r5, %r6;
	@%p3 bra 	$L__BB0_5;
	st.global.u32 	[%rd2], %r6;
	st.global.u32 	[%rd2+4], %r5;
$L__BB0_5:
	add.s32 	%r18, %r18, 2;
	setp.lt.s32 	%p4, %r18, %r2;
	@%p4 bra 	$L__BB0_2;
$L__BB0_6:
	ret;

}


// ===== COMPILED SASS (sm_100) =====

	.target	sm_100

	.elftype	@"ET_EXEC"


//--------------------- .note.nv.tkinfo           --------------------------
	.section	.note.nv.tkinfo,"",@"SHT_NOTE"
	.sectionflags	@"SHF_NOTE_NV_TKINFO"
	.tkinfo
        /*0018*/ 	.word	0x00000002
        /*0030*/ 	.string	""
        /*0030*/ 	.string	"ptxas"
        /*0030*/ 	.string	"Cuda compilation tools, release 13.0, V13.0.88"
        /*0030*/ 	.string	"Build cuda_13.0.r13.0/compiler.36424714_0"
        /*0030*/ 	.string	"-arch sm_100 -m 64 "



//--------------------- .note.nv.cuinfo           --------------------------
	.section	.note.nv.cuinfo,"",@"SHT_NOTE"
	.sectionflags	@"SHF_NOTE_NV_CUINFO"
        /*0018*/ 	.short	0x0002
        /*001a*/ 	.short	0x0064
        /*001c*/ 	.short	0x0082
	.zero		2


//--------------------- .nv.info                  --------------------------
	.section	.nv.info,"",@"SHT_CUDA_INFO"
	.align	4


	//----- nvinfo : EIATTR_REGCOUNT
	.align		4
        /*0000*/ 	.byte	0x04, 0x2f
        /*0002*/ 	.short	(.L_1 - .L_0)
	.align		4
.L_0:
        /*0004*/ 	.word	index@(_Z13oddEvenKernelPiiii)
        /*0008*/ 	.word	0x0000000b


	//----- nvinfo : EIATTR_FRAME_SIZE
	.align		4
.L_1:
        /*000c*/ 	.byte	0x04, 0x11
        /*000e*/ 	.short	(.L_3 - .L_2)
	.align		4
.L_2:
        /*0010*/ 	.word	index@(_Z13oddEvenKernelPiiii)
        /*0014*/ 	.word	0x00000000


	//----- nvinfo : EIATTR_MIN_STACK_SIZE
	.align		4
.L_3:
        /*0018*/ 	.byte	0x04, 0x12
        /*001a*/ 	.short	(.L_5 - .L_4)
	.align		4
.L_4:
        /*001c*/ 	.word	index@(_Z13oddEvenKernelPiiii)
        /*0020*/ 	.word	0x00000000
.L_5:


//--------------------- .nv.compat                --------------------------
	.section	.nv.compat,"",@"SHT_CUDA_COMPAT_INFO"
	.align	4
        /*0000*/ 	.byte	0x02, 0x09, 0x00, 0x00, 0x02, 0x02, 0x01, 0x00, 0x02, 0x05, 0x05, 0x00, 0x03, 0x07, 0x01, 0x01
        /*0010*/ 	.byte	0x02, 0x03, 0x00, 0x00, 0x02, 0x06, 0x01, 0x00, 0x04, 0x0b, 0x08, 0x00, 0x09, 0x00, 0x00, 0x00
        /*0020*/ 	.byte	0x00, 0x00, 0x00, 0x00


//--------------------- .nv.info._Z13oddEvenKernelPiiii --------------------------
	.section	.nv.info._Z13oddEvenKernelPiiii,"",@"SHT_CUDA_INFO"
	.sectionflags	@""
	.align	4


	//----- nvinfo : EIATTR_CUDA_API_VERSION
	.align		4
        /*0000*/ 	.byte	0x04, 0x37
        /*0002*/ 	.short	(.L_7 - .L_6)
.L_6:
        /*0004*/ 	.word	0x00000082


	//----- nvinfo : EIATTR_KPARAM_INFO
	.align		4
.L_7:
        /*0008*/ 	.byte	0x04, 0x17
        /*000a*/ 	.short	(.L_9 - .L_8)
.L_8:
        /*000c*/ 	.word	0x00000000
        /*0010*/ 	.short	0x0003
        /*0012*/ 	.short	0x0010
        /*0014*/ 	.byte	0x00, 0xf0, 0x11, 0x00


	//----- nvinfo : EIATTR_KPARAM_INFO
	.align		4
.L_9:
        /*0018*/ 	.byte	0x04, 0x17
        /*001a*/ 	.short	(.L_11 - .L_10)
.L_10:
        /*001c*/ 	.word	0x00000000
        /*0020*/ 	.short	0x0002
        /*0022*/ 	.short	0x000c
        /*0024*/ 	.byte	0x00, 0xf0, 0x11, 0x00


	//----- nvinfo : EIATTR_KPARAM_INFO
	.align		4
.L_11:
        /*0028*/ 	.byte	0x04, 0x17
        /*002a*/ 	.short	(.L_13 - .L_12)
.L_12:
        /*002c*/ 	.word	0x00000000
        /*0030*/ 	.short	0x0001
        /*0032*/ 	.short	0x0008
        /*0034*/ 	.byte	0x00, 0xf0, 0x11, 0x00


	//----- nvinfo : EIATTR_KPARAM_INFO
	.align		4
.L_13:
        /*0038*/ 	.byte	0x04, 0x17
        /*003a*/ 	.short	(.L_15 - .L_14)
.L_14:
        /*003c*/ 	.word	0x00000000
        /*0040*/ 	.short	0x0000
        /*0042*/ 	.short	0x0000
        /*0044*/ 	.byte	0x00, 0xf5, 0x21, 0x00


	//----- nvinfo : EIATTR_SPARSE_MMA_MASK
	.align		4
.L_15:
        /*0048*/ 	.byte	0x03, 0x50
        /*004a*/ 	.short	0x0000


	//----- nvinfo : EIATTR_MAXREG_COUNT
	.align		4
        /*004c*/ 	.byte	0x03, 0x1b
        /*004e*/ 	.short	0x00ff


	//----- nvinfo : EIATTR_MERCURY_ISA_VERSION
	.align		4
        /*0050*/ 	.byte	0x03, 0x5f
        /*0052*/ 	.short	0x0101


	//----- nvinfo : EIATTR_VRC_CTA_INIT_COUNT
	.align		4
        /*0054*/ 	.byte	0x02, 0x4a
	.zero		1
	.zero		1


	//----- nvinfo : EIATTR_EXIT_INSTR_OFFSETS
	.align		4
        /*0058*/ 	.byte	0x04, 0x1c
        /*005a*/ 	.short	(.L_17 - .L_16)


	//   ....[0]....
.L_16:
        /*005c*/ 	.word	0x00000070


	//   ....[1]....
        /*0060*/ 	.word	0x00000130


	//   ....[2]....
        /*0064*/ 	.word	0x000001c0


	//----- nvinfo : EIATTR_CBANK_PARAM_SIZE
	.align		4
.L_17:
        /*0068*/ 	.byte	0x03, 0x19
        /*006a*/ 	.short	0x0014


	//----- nvinfo : EIATTR_PARAM_CBANK
	.align		4
        /*006c*/ 	.byte	0x04, 0x0a
        /*006e*/ 	.short	(.L_19 - .L_18)
	.align		4
.L_18:
        /*0070*/ 	.word	index@(.nv.constant0._Z13oddEvenKernelPiiii)
        /*0074*/ 	.short	0x0380
        /*0076*/ 	.short	0x0014


	//----- nvinfo : EIATTR_SW_WAR
	.align		4
.L_19:
        /*0078*/ 	.byte	0x04, 0x36
        /*007a*/ 	.short	(.L_21 - .L_20)
.L_20:
        /*007c*/ 	.word	0x00000008
.L_21:


//--------------------- .nv.callgraph             --------------------------
	.section	.nv.callgraph,"",@"SHT_CUDA_CALLGRAPH"
	.align	4
	.sectionentsize	8
	.align		4
        /*0000*/ 	.word	0x00000000
	.align		4
        /*0004*/ 	.word	0xffffffff
	.align		4
        /*0008*/ 	.word	0x00000000
	.align		4
        /*000c*/ 	.word	0xfffffffe
	.align		4
        /*0010*/ 	.word	0x00000000
	.align		4
        /*0014*/ 	.word	0xfffffffd
	.align		4
        /*0018*/ 	.word	0x00000000
	.align		4
        /*001c*/ 	.word	0xfffffffc


//--------------------- .text._Z13oddEvenKernelPiiii --------------------------
	.section	.text._Z13oddEvenKernelPiiii,"ax",@progbits
	.align	128
        .global         _Z13oddEvenKernelPiiii
        .type           _Z13oddEvenKernelPiiii,@function
        .size           _Z13oddEvenKernelPiiii,(.L_x_2 - _Z13oddEvenKernelPiiii)
        .other          _Z13oddEvenKernelPiiii,@"STO_CUDA_ENTRY STV_DEFAULT"
_Z13oddEvenKernelPiiii:
.text._Z13oddEvenKernelPiiii:
[----:B------:R-:W-:Y:S08]  /*0000*/  LDC R1, c[0x0][0x37c] ;  /* 0x0000df00ff017b82 */ /* 0x000ff00000000800 */
[----:B------:R-:W0:Y:S01]  /*0010*/  LDC R7, c[0x0][0x38c] ;  /* 0x0000e300ff077b82 */ /* 0x000e220000000800 */
[----:B------:R-:W1:Y:S01]  /*0020*/  S2R R0, SR_TID.X ;  /* 0x0000000000007919 */ /* 0x000e620000002100 */
[----:B------:R-:W2:Y:S06]  /*0030*/  LDCU UR5, c[0x0][0x390] ;  /* 0x00007200ff0577ac */ /* 0x000eac0008000800 */
[----:B------:R-:W3:Y:S08]  /*0040*/  LDC R5, c[0x0][0x360] ;  /* 0x0000d800ff057b82 */ /* 0x000ef00000000800 */
[----:B------:R-:W4:Y:S01]  /*0050*/  S2UR UR4, SR_CTAID.X ;  /* 0x00000000000479c3 */ /* 0x000f220000002500 */
[----:B0-----:R-:W-:-:S13]  /*0060*/  ISETP.GE.AND P0, PT, R7, 0x1, PT ;  /* 0x000000010700780c */ /* 0x001fda0003f06270 */
[----:B-1234-:R-:W-:Y:S05]  /*0070*/  @!P0 EXIT ;  /* 0x000000000000894d */ /* 0x01efea0003800000 */
[----:B------:R-:W0:Y:S01]  /*0080*/  LDC.64 R2, c[0x0][0x380] ;  /* 0x0000e000ff027b82 */ /* 0x000e220000000a00 */
[----:B------:R-:W-:Y:S01]  /*0090*/  IMAD R0, R5, UR4, R0 ;  /* 0x0000000405007c24 */ /* 0x000fe2000f8e0200 */
[----:B------:R-:W1:Y:S01]  /*00a0*/  LDCU.64 UR6, c[0x0][0x358] ;  /* 0x00006b00ff0677ac */ /* 0x000e620008000a00 */
[----:B------:R-:W-:Y:S02]  /*00b0*/  IMAD.SHL.U32 R6, R7, 0x2, RZ ;  /* 0x0000000207067824 */ /* 0x000fe400078e00ff */
[----:B------:R-:W-:Y:S01]  /*00c0*/  IMAD R0, R0, R7, RZ ;  /* 0x0000000700007224 */ /* 0x000fe200078e02ff */
[----:B------:R-:W2:Y:S04]  /*00d0*/  LDCU UR8, c[0x0][0x388] ;  /* 0x00007100ff0877ac */ /* 0x000ea80008000800 */
[----:B------:R-:W-:Y:S01]  /*00e0*/  LEA R0, R0, UR5, 0x1 ;  /* 0x0000000500007c11 */ /* 0x000fe2000f8e08ff */
[----:B------:R-:W-:-:S06]  /*00f0*/  UMOV UR4, URZ ;  /* 0x000000ff00047c82 */ /* 0x000fcc0008000000 */
.L_x_0:
[----:B------:R-:W-:Y:S01]  /*0100*/  VIADD R5, R0, UR4 ;  /* 0x0000000400057c36 */ /* 0x000fe20008000000 */
[----:B------:R-:W-:-:S04]  /*0110*/  UIADD3 UR4, UPT, UPT, UR4, 0x2, URZ ;  /* 0x0000000204047890 */ /* 0x000fc8000fffe0ff */
[----:B--2---:R-:W-:-:S13]  /*0120*/  ISETP.GE.AND P0, PT, R5, UR8, PT ;  /* 0x0000000805007c0c */ /* 0x004fda000bf06270 */
[----:B-1----:R-:W-:Y:S05]  /*0130*/  @P0 EXIT ;  /* 0x000000000000094d */ /* 0x002fea0003800000 */
[----:B0-----:R-:W-:-:S05]  /*0140*/  IMAD.WIDE R4, R5, 0x4, R2 ;  /* 0x0000000405047825 */ /* 0x001fca00078e0202 */
[----:B------:R-:W2:Y:S04]  /*0150*/  LDG.E R7, desc[UR6][R4.64] ;  /* 0x0000000604077981 */ /* 0x000ea8000c1e1900 */
[----:B------:R-:W2:Y:S02]  /*0160*/  LDG.E R8, desc[UR6][R4.64+0x4] ;  /* 0x0000040604087981 */ /* 0x000ea4000c1e1900 */
[----:B--2---:R-:W-:-:S13]  /*0170*/  ISETP.GT.AND P0, PT, R7, R8, PT ;  /* 0x000000080700720c */ /* 0x004fda0003f04270 */
[----:B------:R3:W-:Y:S04]  /*0180*/  @P0 STG.E desc[UR6][R4.64], R8 ;  /* 0x0000000804000986 */ /* 0x0007e8000c101906 */
[----:B------:R3:W-:Y:S01]  /*0190*/  @P0 STG.E desc[UR6][R4.64+0x4], R7 ;  /* 0x0000040704000986 */ /* 0x0007e2000c101906 */
[----:B------:R-:W-:-:S13]  /*01a0*/  ISETP.LE.AND P0, PT, R6, UR4, PT ;  /* 0x0000000406007c0c */ /* 0x000fda000bf03270 */
[----:B---3--:R-:W-:Y:S05]  /*01b0*/  @!P0 BRA `(.L_x_0) ;  /* 0xfffffffc00d08947 */ /* 0x008fea000383ffff */
[----:B------:R-:W-:Y:S05]  /*01c0*/  EXIT ;  /* 0x000000000000794d */ /* 0x000fea0003800000 */
.L_x_1:
[----:B------:R-:W-:-:S00]  /*01d0*/  BRA `(.L_x_1) ;  /* 0xfffffffc00fc7947 */ /* 0x000fc0000383ffff */
[----:B------:R-:W-:-:S00]  /*01e0*/  NOP ;  /* 0x0000000000007918 */ /* 0x000fc00000000000 */
        /* <DEDUP_REMOVED lines=9> */
.L_x_2:


//--------------------- .nv.shared.reserved.0     --------------------------
	.section	.nv.shared.reserved.0,"aw",@nobits
	.weak		__nv_reservedSMEM_offset_0_alias
	.size		__nv_reservedSMEM_offset_0_alias, 0, 64
	.other		__nv_reservedSMEM_offset_0_alias,@"STO_CUDA_RESERVED_SHARED STV_DEFAULT"
__nv_reservedSMEM_offset_0_alias:
	.zero		0
	.zero		64


//--------------------- .nv.constant0._Z13oddEvenKernelPiiii --------------------------
	.section	.nv.constant0._Z13oddEvenKernelPiiii,"a",@progbits
	.sectionflags	@""
	.align	4
.nv.constant0._Z13oddEvenKernelPiiii:
	.zero		916


//--------------------- SYMBOLS --------------------------

	.type		.nv.reservedSmem.offset0,@object
	.size		.nv.reservedSmem.offset0,0x4
